//
// Generated by NVIDIA NVVM Compiler
//
// Compiler Build ID: CL-36424714
// Cuda compilation tools, release 13.0, V13.0.88
// Based on NVVM 20.0.0
//

.version 9.0
.target sm_100
.address_size 64

	// .globl	_Z5helloPj

.visible .entry _Z5helloPj(
	.param .u64 .ptr .align 1 _Z5helloPj_param_0
)
{
	.reg .b64 	%rd<2>;

	ld.param.u64 	%rd1, [_Z5helloPj_param_0];
	// begin inline asm
	{.reg .u32 r27;.reg .u64 rp;.reg .u32 r31;.reg .u32 r34;.reg .u32 r35;.reg .u32 r38;.reg .u32 r39;.reg .u32 r42;.reg .u32 r43;.reg .u32 r46;.reg .u32 r47;.reg .u32 r50;.reg .u32 r51;.reg .pred r63;.reg .pred r66;.reg .u32 r71;.reg .pred r77;.reg .pred r80;.reg .u32 r81;.reg .pred r82;.reg .u32 r83;.reg .u32 %x;mov.u32 %x,%tid.x;setp.ne.u32 r77,%x,0;mov.u64 rp, %rd1;@ r77 bra $L17;mov.u32 r71,1;$L17:bra $L4;$L7:trap;$L4:@ r77 bra $L16;mov.u32 r27,r71;$L16:bra $L2;$L6:trap;$L2:shfl.sync.idx.b32 r27,r27,0,31,0xffffffff;shfl.sync.idx.b32 r71,r71,0,31,0xffffffff;mov.u32 r31,%tid.x;shfl.sync.down.b32 r34,r31,16,31,0xffffffff;max.s32 r35,r34,r31;shfl.sync.down.b32 r38,r35,8,31,0xffffffff;max.s32 r39,r38,r35;shfl.sync.down.b32 r42,r39,4,31,0xffffffff;max.s32 r43,r42,r39;shfl.sync.down.b32 r46,r43,2,31,0xffffffff;max.s32 r47,r46,r43;shfl.sync.down.b32 r50,r47,1,31,0xffffffff;setp.eq.u32 r82,1,0;@ r77 bra $L14;setp.ne.u32 r63,r27,1;mov.pred r82,r63;$L14:mov.pred r63,r82;selp.u32 r83,1,0,r63;shfl.sync.idx.b32 r83,r83,0,31,0xffffffff;setp.ne.u32 r63,r83,0;@ r63 bra.uni $L6;setp.eq.u32 r80,1,0;@ r77 bra $L13;max.s32 r51,r50,r47;$L13:mov.pred r66,r80;selp.u32 r81,1,0,r66;shfl.sync.idx.b32 r81,r81,0,31,0xffffffff;setp.ne.u32 r66,r81,0;@ r66 bra.uni $L7;@ r77 bra $L100;st.u32 [rp], r51;$L100:}
	// end inline asm
	ret;

}


// ===== COMPILED SASS (sm_100) =====

	.target	sm_100

	.elftype	@"ET_EXEC"


//--------------------- .note.nv.tkinfo           --------------------------
	.section	.note.nv.tkinfo,"",@"SHT_NOTE"
	.sectionflags	@"SHF_NOTE_NV_TKINFO"
	.tkinfo
        /*0018*/ 	.word	0x00000002
        /*0030*/ 	.string	""
        /*0030*/ 	.string	"ptxas"
        /*0030*/ 	.string	"Cuda compilation tools, release 13.0, V13.0.88"
        /*0030*/ 	.string	"Build cuda_13.0.r13.0/compiler.36424714_0"
        /*0030*/ 	.string	"-arch sm_100 -m 64 "



//--------------------- .note.nv.cuinfo           --------------------------
	.section	.note.nv.cuinfo,"",@"SHT_NOTE"
	.sectionflags	@"SHF_NOTE_NV_CUINFO"
        /*0018*/ 	.short	0x0002
        /*001a*/ 	.short	0x0064
        /*001c*/ 	.short	0x0082
	.zero		2


//--------------------- .nv.info                  --------------------------
	.section	.nv.info,"",@"SHT_CUDA_INFO"
	.align	4


	//----- nvinfo : EIATTR_REGCOUNT
	.align		4
        /*0000*/ 	.byte	0x04, 0x2f
        /*0002*/ 	.short	(.L_1 - .L_0)
	.align		4
.L_0:
        /*0004*/ 	.word	index@(_Z5helloPj)
        /*0008*/ 	.word	0x0000000a


	//----- nvinfo : EIATTR_FRAME_SIZE
	.align		4
.L_1:
        /*000c*/ 	.byte	0x04, 0x11
        /*000e*/ 	.short	(.L_3 - .L_2)
	.align		4
.L_2:
        /*0010*/ 	.word	index@(_Z5helloPj)
        /*0014*/ 	.word	0x00000000


	//----- nvinfo : EIATTR_MIN_STACK_SIZE
	.align		4
.L_3:
        /*0018*/ 	.byte	0x04, 0x12
        /*001a*/ 	.short	(.L_5 - .L_4)
	.align		4
.L_4:
        /*001c*/ 	.word	index@(_Z5helloPj)
        /*0020*/ 	.word	0x00000000
.L_5:


//--------------------- .nv.compat                --------------------------
	.section	.nv.compat,"",@"SHT_CUDA_COMPAT_INFO"
	.align	4
        /*0000*/ 	.byte	0x02, 0x09, 0x00, 0x00, 0x02, 0x02, 0x01, 0x00, 0x02, 0x05, 0x05, 0x00, 0x03, 0x07, 0x01, 0x01
        /*0010*/ 	.byte	0x02, 0x03, 0x00, 0x00, 0x02, 0x06, 0x01, 0x00, 0x04, 0x0b, 0x08, 0x00, 0x09, 0x00, 0x00, 0x00
        /*0020*/ 	.byte	0x00, 0x00, 0x00, 0x00


//--------------------- .nv.info._Z5helloPj       --------------------------
	.section	.nv.info._Z5helloPj,"",@"SHT_CUDA_INFO"
	.sectionflags	@""
	.align	4


	//----- nvinfo : EIATTR_CUDA_API_VERSION
	.align		4
        /*0000*/ 	.byte	0x04, 0x37
        /*0002*/ 	.short	(.L_7 - .L_6)
.L_6:
        /*0004*/ 	.word	0x00000082


	//----- nvinfo : EIATTR_KPARAM_INFO
	.align		4
.L_7:
        /*0008*/ 	.byte	0x04, 0x17
        /*000a*/ 	.short	(.L_9 - .L_8)
.L_8:
        /*000c*/ 	.word	0x00000000
        /*0010*/ 	.short	0x0000
        /*0012*/ 	.short	0x0000
        /*0014*/ 	.byte	0x00, 0xf5, 0x21, 0x00


	//----- nvinfo : EIATTR_SPARSE_MMA_MASK
	.align		4
.L_9:
        /*0018*/ 	.byte	0x03, 0x50
        /*001a*/ 	.short	0x0000


	//----- nvinfo : EIATTR_MAXREG_COUNT
	.align		4
        /*001c*/ 	.byte	0x03, 0x1b
        /*001e*/ 	.short	0x00ff


	//----- nvinfo : EIATTR_MERCURY_ISA_VERSION
	.align		4
        /*0020*/ 	.byte	0x03, 0x5f
        /*0022*/ 	.short	0x0101


	//----- nvinfo : EIATTR_COOP_GROUP_MASK_REGIDS
	.align		4
        /*0024*/ 	.byte	0x04, 0x29
        /*0026*/ 	.short	(.L_11 - .L_10)


	//   ....[0]....
.L_10:
        /*0028*/ 	.word	0xffffffff


	//   ....[1]....
        /*002c*/ 	.word	0xffffffff


	//   ....[2]....
        /*0030*/ 	.word	0xffffffff


	//   ....[3]....
        /*0034*/ 	.word	0xffffffff


	//   ....[4]....
        /*0038*/ 	.word	0xffffffff


	//   ....[5]....
        /*003c*/ 	.word	0xffffffff


	//----- nvinfo : EIATTR_COOP_GROUP_INSTR_OFFSETS
	.align		4
.L_11:
        /*0040*/ 	.byte	0x04, 0x28
        /*0042*/ 	.short	(.L_13 - .L_12)


	//   ....[0]....
.L_12:
        /*0044*/ 	.word	0x00000020


	//   ....[1]....
        /*0048*/ 	.word	0x00000050


	//   ....[2]....
        /*004c*/ 	.word	0x00000070


	//   ....[3]....
        /*0050*/ 	.word	0x000000a0


	//   ....[4]....
        /*0054*/ 	.word	0x000000d0


	//   ....[5]....
        /*0058*/ 	.word	0x000000f0


	//----- nvinfo : EIATTR_VRC_CTA_INIT_COUNT
	.align		4
.L_13:
        /*005c*/ 	.byte	0x02, 0x4a
	.zero		1
	.zero		1


	//----- nvinfo : EIATTR_EXIT_INSTR_OFFSETS
	.align		4
        /*0060*/ 	.byte	0x04, 0x1c
        /*0062*/ 	.short	(.L_15 - .L_14)


	//   ....[0]....
.L_14:
        /*0064*/ 	.word	0x00000160


	//   ....[1]....
        /*0068*/ 	.word	0x000001a0


	//----- nvinfo : EIATTR_CBANK_PARAM_SIZE
	.align		4
.L_15:
        /*006c*/ 	.byte	0x03, 0x19
        /*006e*/ 	.short	0x0008


	//----- nvinfo : EIATTR_PARAM_CBANK
	.align		4
        /*0070*/ 	.byte	0x04, 0x0a
        /*0072*/ 	.short	(.L_17 - .L_16)
	.align		4
.L_16:
        /*0074*/ 	.word	index@(.nv.constant0._Z5helloPj)
        /*0078*/ 	.short	0x0380
        /*007a*/ 	.short	0x0008


	//----- nvinfo : EIATTR_SW_WAR
	.align		4
.L_17:
        /*007c*/ 	.byte	0x04, 0x36
        /*007e*/ 	.short	(.L_19 - .L_18)
.L_18:
        /*0080*/ 	.word	0x00000008
.L_19:


//--------------------- .nv.callgraph             --------------------------
	.section	.nv.callgraph,"",@"SHT_CUDA_CALLGRAPH"
	.align	4
	.sectionentsize	8
	.align		4
        /*0000*/ 	.word	0x00000000
	.align		4
        /*0004*/ 	.word	0xffffffff
	.align		4
        /*0008*/ 	.word	0x00000000
	.align		4
        /*000c*/ 	.word	0xfffffffe
	.align		4
        /*0010*/ 	.word	0x00000000
	.align		4
        /*0014*/ 	.word	0xfffffffd
	.align		4
        /*0018*/ 	.word	0x00000000
	.align		4
        /*001c*/ 	.word	0xfffffffc


//--------------------- .text._Z5helloPj          --------------------------
	.section	.text._Z5helloPj,"ax",@progbits
	.align	128
        .global         _Z5helloPj
        .type           _Z5helloPj,@function
        .size           _Z5helloPj,(.L_x_3 - _Z5helloPj)
        .other          _Z5helloPj,@"STO_CUDA_ENTRY STV_DEFAULT"
_Z5helloPj:
.text._Z5helloPj:
[----:B------:R-:W-:Y:S01]  /*0000*/  LDC R1, c[0x0][0x37c] ;  /* 0x0000df00ff017b82 */ /* 0x000fe20000000800 */
[----:B------:R-:W0:Y:S02]  /*0010*/  S2R R7, SR_TID.X ;  /* 0x0000000000077919 */ /* 0x000e240000002100 */
[----:B0-----:R-:W0:Y:S01]  /*0020*/  SHFL.DOWN PT, R0, R7, 0x10, 0x1f ;  /* 0x0a001f0007007f89 */ /* 0x001e2200000e0000 */
[----:B------:R-:W-:Y:S02]  /*0030*/  ISETP.NE.U32.AND P0, PT, R7, RZ, PT ;  /* 0x000000ff0700720c */ /* 0x000fe40003f05070 */
[----:B0-----:R-:W-:-:S05]  /*0040*/  VIMNMX R2, PT, PT, R0, R7, !PT ;  /* 0x0000000700027248 */ /* 0x001fca0007fe0100 */
[----:B------:R-:W0:Y:S02]  /*0050*/  SHFL.DOWN PT, R3, R2, 0x8, 0x1f ;  /* 0x09001f0002037f89 */ /* 0x000e2400000e0000 */
[----:B0-----:R-:W-:-:S05]  /*0060*/  VIMNMX R3, PT, PT, R2, R3, !PT ;  /* 0x0000000302037248 */ /* 0x001fca0007fe0100 */
[----:B------:R-:W0:Y:S02]  /*0070*/  SHFL.DOWN PT, R0, R3, 0x4, 0x1f ;  /* 0x08801f0003007f89 */ /* 0x000e2400000e0000 */
[----:B0-----:R-:W-:Y:S01]  /*0080*/  VIMNMX R4, PT, PT, R3, R0, !PT ;  /* 0x0000000003047248 */ /* 0x001fe20007fe0100 */
[----:B------:R-:W-:-:S04]  /*0090*/  IMAD.MOV.U32 R0, RZ, RZ, 0x1 ;  /* 0x00000001ff007424 */ /* 0x000fc800078e00ff */
[----:B------:R-:W0:Y:S01]  /*00a0*/  SHFL.DOWN PT, R5, R4, 0x2, 0x1f ;  /* 0x08401f0004057f89 */ /* 0x000e2200000e0000 */
[----:B------:R-:W-:-:S04]  /*00b0*/  ISETP.NE.U32.AND P1, PT, R0, 0x1, !P0 ;  /* 0x000000010000780c */ /* 0x000fc80004725070 */
[----:B------:R-:W-:-:S06]  /*00c0*/  SEL R6, RZ, 0x1, !P1 ;  /* 0x00000001ff067807 */ /* 0x000fcc0004800000 */
[----:B------:R-:W1:Y:S01]  /*00d0*/  SHFL.IDX PT, R6, R6, RZ, 0x1f ;  /* 0x00001fff06067589 */ /* 0x000e6200000e0000 */
[----:B0-----:R-:W-:-:S05]  /*00e0*/  VIMNMX R5, PT, PT, R4, R5, !PT ;  /* 0x0000000504057248 */ /* 0x001fca0007fe0100 */
[----:B------:R0:W2:Y:S01]  /*00f0*/  SHFL.DOWN PT, R0, R5, 0x1, 0x1f ;  /* 0x08201f0005007f89 */ /* 0x0000a200000e0000 */
[----:B-1----:R-:W-:-:S13]  /*0100*/  ISETP.NE.U32.AND P1, PT, R6, RZ, PT ;  /* 0x000000ff0600720c */ /* 0x002fda0003f25070 */
[----:B0-----:R-:W-:Y:S05]  /*0110*/  @P1 BRA `(.L_x_0) ;  /* 0x0000000000281947 */ /* 0x001fea0003800000 */
[----:B------:R-:W-:Y:S01]  /*0120*/  IMAD.MOV.U32 R2, RZ, RZ, RZ ;  /* 0x000000ffff027224 */ /* 0x000fe200078e00ff */
[----:B--2---:R-:W-:-:S04]  /*0130*/  @!P0 VIMNMX R5, PT, PT, R5, R0, !PT ;  /* 0x0000000005058248 */ /* 0x004fc80007fe0100 */
[----:B------:R-:W-:-:S13]  /*0140*/  ISETP.NE.U32.AND P1, PT, R2, RZ, PT ;  /* 0x000000ff0200720c */ /* 0x000fda0003f25070 */
[----:B------:R-:W-:Y:S05]  /*0150*/  @P1 BRA `(.L_x_1) ;  /* 0x0000000000141947 */ /* 0x000fea0003800000 */
[----:B------:R-:W-:Y:S05]  /*0160*/  @P0 EXIT ;  /* 0x000000000000094d */ /* 0x000fea0003800000 */
[----:B------:R-:W0:Y:S01]  /*0170*/  LDC.64 R2, c[0x0][0x380] ;  /* 0x0000e000ff027b82 */ /* 0x000e220000000a00 */
[----:B------:R-:W0:Y:S02]  /*0180*/  LDCU.64 UR4, c[0x0][0x358] ;  /* 0x00006b00ff0477ac */ /* 0x000e240008000a00 */
[----:B0-----:R-:W-:Y:S01]  /*0190*/  ST.E desc[UR4][R2.64], R5 ;  /* 0x0000000502007985 */ /* 0x001fe2000c101904 */
[----:B------:R-:W-:Y:S05]  /*01a0*/  EXIT ;  /* 0x000000000000794d */ /* 0x000fea0003800000 */
.L_x_1:
[----:B------:R-:W-:Y:S05]  /*01b0*/  BPT.TRAP 0x1 ;  /* 0x000000040000795c */ /* 0x000fea0000300000 */
.L_x_0:
[----:B--2---:R-:W-:Y:S05]  /*01c0*/  BPT.TRAP 0x1 ;  /* 0x000000040000795c */ /* 0x004fea0000300000 */
.L_x_2:
[----:B------:R-:W-:-:S00]  /*01d0*/  BRA `(.L_x_2) ;  /* 0xfffffffc00fc7947 */ /* 0x000fc0000383ffff */
[----:B------:R-:W-:-:S00]  /*01e0*/  NOP ;  /* 0x0000000000007918 */ /* 0x000fc00000000000 */
        /* <DEDUP_REMOVED lines=9> */
.L_x_3:


//--------------------- .nv.shared.reserved.0     --------------------------
	.section	.nv.shared.reserved.0,"aw",@nobits
	.weak		__nv_reservedSMEM_offset_0_alias
	.size		__nv_reservedSMEM_offset_0_alias, 0, 64
	.other		__nv_reservedSMEM_offset_0_alias,@"STO_CUDA_RESERVED_SHARED STV_DEFAULT"
__nv_reservedSMEM_offset_0_alias:
	.zero		0
	.zero		64


//--------------------- .nv.constant0._Z5helloPj  --------------------------
	.section	.nv.constant0._Z5helloPj,"a",@progbits
	.sectionflags	@""
	.align	4
.nv.constant0._Z5helloPj:
	.zero		904


//--------------------- SYMBOLS --------------------------

	.type		.nv.reservedSmem.offset0,@object
	.size		.nv.reservedSmem.offset0,0x4
